	.headerflags	@"EF_CUDA_TEXMODE_UNIFIED EF_CUDA_64BIT_ADDRESS EF_CUDA_ACCELERATORS EF_CUDA_SM90 EF_CUDA_VIRTUAL_SM(EF_CUDA_SM90)"
	.elftype	@"ET_EXEC"


//--------------------- .nv.info                  --------------------------
	.section	.nv.info,"",@"SHT_CUDA_INFO"
	.align	4


	//----- nvinfo : EIATTR_REGCOUNT
	.align		4
        /*0000*/ 	.byte	0x04, 0x2f
        /*0002*/ 	.short	(.L_3 - .L_2)
	.align		4
.L_2:
        /*0004*/ 	.word	index@(triton_poi_fused__native_batch_norm_legit_no_training_relu_11)
        /*0008*/ 	.word	0x00000011


	//----- nvinfo : EIATTR_MIN_STACK_SIZE
	.align		4
.L_3:
        /*000c*/ 	.byte	0x04, 0x12
        /*000e*/ 	.short	(.L_5 - .L_4)
	.align		4
.L_4:
        /*0010*/ 	.word	index@(triton_poi_fused__native_batch_norm_legit_no_training_relu_11)
        /*0014*/ 	.word	0x00000000


	//----- nvinfo : EIATTR_FRAME_SIZE
	.align		4
.L_5:
        /*0018*/ 	.byte	0x04, 0x11
        /*001a*/ 	.short	(.L_7 - .L_6)
	.align		4
.L_6:
        /*001c*/ 	.word	index@(triton_poi_fused__native_batch_norm_legit_no_training_relu_11)
        /*0020*/ 	.word	0x00000000


	//----- nvinfo : EIATTR_MIN_STACK_SIZE
	.align		4
.L_7:
        /*0024*/ 	.byte	0x04, 0x12
        /*0026*/ 	.short	(.L_9 - .L_8)
	.align		4
.L_8:
        /*0028*/ 	.word	index@(triton_poi_fused__native_batch_norm_legit_no_training_relu_11)
        /*002c*/ 	.word	0x00000000
.L_9:


//--------------------- .nv.info.triton_poi_fused__native_batch_norm_legit_no_training_relu_11 --------------------------
	.section	.nv.info.triton_poi_fused__native_batch_norm_legit_no_training_relu_11,"",@"SHT_CUDA_INFO"
	.sectionflags	@""
	.align	4


	//----- nvinfo : EIATTR_CUDA_API_VERSION
	.align		4
        /*0000*/ 	.byte	0x04, 0x37
        /*0002*/ 	.short	(.L_11 - .L_10)
.L_10:
        /*0004*/ 	.word	0x0000007c


	//----- nvinfo : EIATTR_KPARAM_INFO
	.align		4
.L_11:
        /*0008*/ 	.byte	0x04, 0x17
        /*000a*/ 	.short	(.L_13 - .L_12)
.L_12:
        /*000c*/ 	.word	0x00000000
        /*0010*/ 	.short	0x0006
        /*0012*/ 	.short	0x0030
        /*0014*/ 	.byte	0x00, 0xf0, 0x11, 0x00


	//----- nvinfo : EIATTR_KPARAM_INFO
	.align		4
.L_13:
        /*0018*/ 	.byte	0x04, 0x17
        /*001a*/ 	.short	(.L_15 - .L_14)
.L_14:
        /*001c*/ 	.word	0x00000000
        /*0020*/ 	.short	0x0005
        /*0022*/ 	.short	0x0028
        /*0024*/ 	.byte	0x00, 0xf4, 0x21, 0x00


	//----- nvinfo : EIATTR_KPARAM_INFO
	.align		4
.L_15:
        /*0028*/ 	.byte	0x04, 0x17
        /*002a*/ 	.short	(.L_17 - .L_16)
.L_16:
        /*002c*/ 	.word	0x00000000
        /*0030*/ 	.short	0x0004
        /*0032*/ 	.short	0x0020
        /*0034*/ 	.byte	0x00, 0xf4, 0x21, 0x00


	//----- nvinfo : EIATTR_KPARAM_INFO
	.align		4
.L_17:
        /*0038*/ 	.byte	0x04, 0x17
        /*003a*/ 	.short	(.L_19 - .L_18)
.L_18:
        /*003c*/ 	.word	0x00000000
        /*0040*/ 	.short	0x0003
        /*0042*/ 	.short	0x0018
        /*0044*/ 	.byte	0x00, 0xf4, 0x21, 0x00


	//----- nvinfo : EIATTR_KPARAM_INFO
	.align		4
.L_19:
        /*0048*/ 	.byte	0x04, 0x17
        /*004a*/ 	.short	(.L_21 - .L_20)
.L_20:
        /*004c*/ 	.word	0x00000000
        /*0050*/ 	.short	0x0002
        /*0052*/ 	.short	0x0010
        /*0054*/ 	.byte	0x00, 0xf4, 0x21, 0x00


	//----- nvinfo : EIATTR_KPARAM_INFO
	.align		4
.L_21:
        /*0058*/ 	.byte	0x04, 0x17
        /*005a*/ 	.short	(.L_23 - .L_22)
.L_22:
        /*005c*/ 	.word	0x00000000
        /*0060*/ 	.short	0x0001
        /*0062*/ 	.short	0x0008
        /*0064*/ 	.byte	0x00, 0xf4, 0x21, 0x00


	//----- nvinfo : EIATTR_KPARAM_INFO
	.align		4
.L_23:
        /*0068*/ 	.byte	0x04, 0x17
        /*006a*/ 	.short	(.L_25 - .L_24)
.L_24:
        /*006c*/ 	.word	0x00000000
        /*0070*/ 	.short	0x0000
        /*0072*/ 	.short	0x0000
        /*0074*/ 	.byte	0x00, 0xf4, 0x21, 0x00


	//----- nvinfo : EIATTR_SPARSE_MMA_MASK
	.align		4
.L_25:
        /*0078*/ 	.byte	0x03, 0x50
        /*007a*/ 	.short	0x0000


	//----- nvinfo : EIATTR_MAXREG_COUNT
	.align		4
        /*007c*/ 	.byte	0x03, 0x1b
        /*007e*/ 	.short	0x00ff


	//----- nvinfo : EIATTR_EXIT_INSTR_OFFSETS
	.align		4
        /*0080*/ 	.byte	0x04, 0x1c
        /*0082*/ 	.short	(.L_27 - .L_26)


	//   ....[0]....
.L_26:
        /*0084*/ 	.word	0x00000350


	//----- nvinfo : EIATTR_REQNTID
	.align		4
.L_27:
        /*0088*/ 	.byte	0x04, 0x10
        /*008a*/ 	.short	(.L_29 - .L_28)
.L_28:
        /*008c*/ 	.word	0x00000100
        /*0090*/ 	.word	0x00000001
        /*0094*/ 	.word	0x00000001


	//----- nvinfo : EIATTR_CBANK_PARAM_SIZE
	.align		4
.L_29:
        /*0098*/ 	.byte	0x03, 0x19
        /*009a*/ 	.short	0x0034


	//----- nvinfo : EIATTR_PARAM_CBANK
	.align		4
        /*009c*/ 	.byte	0x04, 0x0a
        /*009e*/ 	.short	(.L_31 - .L_30)
	.align		4
.L_30:
        /*00a0*/ 	.word	index@(.nv.constant0.triton_poi_fused__native_batch_norm_legit_no_training_relu_11)
        /*00a4*/ 	.short	0x0210
        /*00a6*/ 	.short	0x0034


	//----- nvinfo : EIATTR_SW_WAR
	.align		4
.L_31:
        /*00a8*/ 	.byte	0x04, 0x36
        /*00aa*/ 	.short	(.L_33 - .L_32)
.L_32:
        /*00ac*/ 	.word	0x00000008
.L_33:


//--------------------- .nv.callgraph             --------------------------
	.section	.nv.callgraph,"",@"SHT_CUDA_CALLGRAPH"
	.align	4
	.sectionentsize	8
	.align		4
        /*0000*/ 	.word	0x00000000
	.align		4
        /*0004*/ 	.word	0xffffffff
	.align		4
        /*0008*/ 	.word	0x00000000
	.align		4
        /*000c*/ 	.word	0xfffffffe
	.align		4
        /*0010*/ 	.word	0x00000000
	.align		4
        /*0014*/ 	.word	0xfffffffd
	.align		4
        /*0018*/ 	.word	0x00000000
	.align		4
        /*001c*/ 	.word	0xfffffffc


//--------------------- .nv.constant4             --------------------------
	.section	.nv.constant4,"a",@progbits
	.align	8
	.align		8
.nv.constant4:
        /*0000*/ 	.dword	_$_str
	.align		8
        /*0008*/ 	.dword	_$_str_$_2


//--------------------- .text.triton_poi_fused__native_batch_norm_legit_no_training_relu_11 --------------------------
	.section	.text.triton_poi_fused__native_batch_norm_legit_no_training_relu_11,"ax",@progbits
	.align	128
        .global         triton_poi_fused__native_batch_norm_legit_no_training_relu_11
        .type           triton_poi_fused__native_batch_norm_legit_no_training_relu_11,@function
        .size           triton_poi_fused__native_batch_norm_legit_no_training_relu_11,(.L_x_1 - triton_poi_fused__native_batch_norm_legit_no_training_relu_11)
        .other          triton_poi_fused__native_batch_norm_legit_no_training_relu_11,@"STO_CUDA_ENTRY STV_DEFAULT"
triton_poi_fused__native_batch_norm_legit_no_training_relu_11:
.text.triton_poi_fused__native_batch_norm_legit_no_training_relu_11:
[----:B------:R-:W-:Y:S01]  /*0000*/  LDC R1, c[0x0][0x28] ;  /* 0x00000a00ff017b82 */ /* 0x000fe20000000800 */
[----:B------:R-:W1:Y:S07]  /*0010*/  S2R R0, SR_TID.X ;  /* 0x0000000000007919 */ /* 0x000e6e0000002100 */
[----:B------:R-:W2:Y:S01]  /*0020*/  LDC.64 R6, c[0x0][0x220] ;  /* 0x00008800ff067b82 */ /* 0x000ea20000000a00 */
[----:B------:R-:W-:Y:S01]  /*0030*/  ULDC.64 UR4, c[0x0][0x208] ;  /* 0x0000820000047ab9 */ /* 0x000fe20000000a00 */
[----:B------:R-:W3:Y:S06]  /*0040*/  S2R R3, SR_CTAID.X ;  /* 0x0000000000037919 */ /* 0x000eec0000002500 */
[----:B------:R-:W4:Y:S08]  /*0050*/  LDC.64 R4, c[0x0][0x218] ;  /* 0x00008600ff047b82 */ /* 0x000f300000000a00 */
[----:B------:R-:W5:Y:S08]  /*0060*/  LDC.64 R8, c[0x0][0x228] ;  /* 0x00008a00ff087b82 */ /* 0x000f700000000a00 */
[----:B------:R-:W4:Y:S01]  /*0070*/  LDC.64 R10, c[0x0][0x230] ;  /* 0x00008c00ff0a7b82 */ /* 0x000f220000000a00 */
[----:B-1----:R-:W-:-:S04]  /*0080*/  SHF.L.U32 R0, R0, 0x1, RZ ;  /* 0x0000000100007819 */ /* 0x002fc800000006ff */
[----:B------:R-:W-:-:S04]  /*0090*/  LOP3.LUT R0, R0, 0x1fe, RZ, 0xc0, !PT ;  /* 0x000001fe00007812 */ /* 0x000fc800078ec0ff */
[----:B---3--:R-:W-:-:S05]  /*00a0*/  LEA R0, R3, R0, 0x9 ;  /* 0x0000000003007211 */ /* 0x008fca00078e48ff */
[----:B------:R-:W-:-:S05]  /*00b0*/  IMAD.HI R2, R0, 0x38e38e39, RZ ;  /* 0x38e38e3900027827 */ /* 0x000fca00078e02ff */
[----:B------:R-:W-:-:S04]  /*00c0*/  SHF.R.U32.HI R3, RZ, 0x1f, R2 ;  /* 0x0000001fff037819 */ /* 0x000fc80000011602 */
[----:B------:R-:W-:-:S04]  /*00d0*/  LEA.HI.SX32 R3, R2, R3, 0x19 ;  /* 0x0000000302037211 */ /* 0x000fc800078fcaff */
[----:B------:R-:W-:-:S04]  /*00e0*/  SHF.R.S32.HI R2, RZ, 0x1f, R3 ;  /* 0x0000001fff027819 */ /* 0x000fc80000011403 */
[----:B------:R-:W-:-:S04]  /*00f0*/  LEA.HI R2, R2, R3, RZ, 0x8 ;  /* 0x0000000302027211 */ /* 0x000fc800078f40ff */
[----:B------:R-:W-:-:S04]  /*0100*/  LOP3.LUT R2, R2, 0xffffff00, RZ, 0xc0, !PT ;  /* 0xffffff0002027812 */ /* 0x000fc800078ec0ff */
[----:B------:R-:W-:Y:S02]  /*0110*/  IADD3 R13, R3, -R2, RZ ;  /* 0x80000002030d7210 */ /* 0x000fe40007ffe0ff */
[----:B------:R-:W1:Y:S03]  /*0120*/  LDC.64 R2, c[0x0][0x210] ;  /* 0x00008400ff027b82 */ /* 0x000e660000000a00 */
[----:B--2---:R-:W-:-:S06]  /*0130*/  IMAD.WIDE R6, R13, 0x4, R6 ;  /* 0x000000040d067825 */ /* 0x004fcc00078e0206 */
[----:B------:R-:W2:Y:S01]  /*0140*/  LDG.E.EL R6, desc[UR4][R6.64] ;  /* 0x0000000406067981 */ /* 0x000ea2000c2e1900 */
[----:B----4-:R-:W-:-:S05]  /*0150*/  IMAD.WIDE R4, R13, 0x4, R4 ;  /* 0x000000040d047825 */ /* 0x010fca00078e0204 */
[----:B------:R3:W4:Y:S01]  /*0160*/  LDG.E.EL R12, desc[UR4][R4.64] ;  /* 0x00000004040c7981 */ /* 0x000722000c2e1900 */
[----:B-1----:R-:W-:Y:S01]  /*0170*/  IMAD.WIDE R2, R0, 0x4, R2 ;  /* 0x0000000400027825 */ /* 0x002fe200078e0202 */
[----:B------:R-:W-:Y:S01]  /*0180*/  HFMA2.MMA R14, -RZ, RZ, 1.625, 0 ;  /* 0x3e800000ff0e7435 */ /* 0x000fe200000001ff */
[----:B---3--:R-:W1:Y:S04]  /*0190*/  LDC.64 R4, c[0x0][0x238] ;  /* 0x00008e00ff047b82 */ /* 0x008e680000000a00 */
[----:B------:R-:W4:Y:S01]  /*01a0*/  LDG.E.64 R2, desc[UR4][R2.64] ;  /* 0x0000000402027981 */ /* 0x000f22000c1e1b00 */
[----:B-----5:R-:W-:-:S04]  /*01b0*/  IMAD.WIDE R8, R13, 0x4, R8 ;  /* 0x000000040d087825 */ /* 0x020fc800078e0208 */
[----:B0-----:R-:W-:Y:S02]  /*01c0*/  IMAD.WIDE R10, R13, 0x4, R10 ;  /* 0x000000040d0a7825 */ /* 0x001fe400078e020a */
[----:B------:R-:W3:Y:S04]  /*01d0*/  LDG.E.EL R8, desc[UR4][R8.64] ;  /* 0x0000000408087981 */ /* 0x000ee8000c2e1900 */
[----:B------:R-:W3:Y:S01]  /*01e0*/  LDG.E.EL R11, desc[UR4][R10.64] ;  /* 0x000000040a0b7981 */ /* 0x000ee2000c2e1900 */
[----:B-1----:R-:W-:-:S04]  /*01f0*/  IMAD.WIDE R4, R0, 0x4, R4 ;  /* 0x0000000400047825 */ /* 0x002fc800078e0204 */
[----:B--2---:R-:W-:-:S04]  /*0200*/  FADD R6, R6, 9.9999997473787516356e-06 ;  /* 0x3727c5ac06067421 */ /* 0x004fc80000000000 */
[----:B------:R-:W0:Y:S02]  /*0210*/  MUFU.SQRT R7, R6 ;  /* 0x0000000600077308 */ /* 0x000e240000002000 */
[C---:B0-----:R-:W-:Y:S02]  /*0220*/  FSETP.GT.AND P0, PT, R7.reuse, 8.50705917302346158658e+37, PT ;  /* 0x7e8000000700780b */ /* 0x041fe40003f04000 */
[----:B------:R-:W-:-:S11]  /*0230*/  FSETP.GEU.AND P1, PT, R7, 1.175494350822287508e-38, PT ;  /* 0x008000000700780b */ /* 0x000fd60003f2e000 */
[----:B------:R-:W-:-:S04]  /*0240*/  @P0 FMUL R7, R7, 0.25 ;  /* 0x3e80000007070820 */ /* 0x000fc80000400000 */
[----:B------:R-:W-:-:S06]  /*0250*/  @!P1 FMUL R7, R7, 16777216 ;  /* 0x4b80000007079820 */ /* 0x000fcc0000400000 */
[----:B------:R-:W0:Y:S01]  /*0260*/  MUFU.RCP R7, R7 ;  /* 0x0000000700077308 */ /* 0x000e220000001000 */
[----:B------:R-:W-:Y:S01]  /*0270*/  FSEL R14, R14, 1, P0 ;  /* 0x3f8000000e0e7808 */ /* 0x000fe20000000000 */
[----:B----4-:R-:W-:-:S04]  /*0280*/  FADD R2, R2, -R12 ;  /* 0x8000000c02027221 */ /* 0x010fc80000000000 */
[----:B------:R-:W-:Y:S01]  /*0290*/  @!P1 FMUL R14, R14, 16777216 ;  /* 0x4b8000000e0e9820 */ /* 0x000fe20000400000 */
[----:B------:R-:W-:-:S03]  /*02a0*/  FADD R3, R3, -R12 ;  /* 0x8000000c03037221 */ /* 0x000fc60000000000 */
[----:B0-----:R-:W-:-:S04]  /*02b0*/  FMUL R14, R7, R14 ;  /* 0x0000000e070e7220 */ /* 0x001fc80000400000 */
[-C--:B------:R-:W-:Y:S01]  /*02c0*/  FMUL R2, R2, R14.reuse ;  /* 0x0000000e02027220 */ /* 0x080fe20000400000 */
[----:B------:R-:W-:-:S03]  /*02d0*/  FMUL R14, R3, R14 ;  /* 0x0000000e030e7220 */ /* 0x000fc60000400000 */
[C-C-:B---3--:R-:W-:Y:S01]  /*02e0*/  FFMA R2, R8.reuse, R2, R11.reuse ;  /* 0x0000000208027223 */ /* 0x148fe2000000000b */
[----:B------:R-:W-:-:S04]  /*02f0*/  FFMA R14, R8, R14, R11 ;  /* 0x0000000e080e7223 */ /* 0x000fc8000000000b */
[----:B------:R-:W-:Y:S02]  /*0300*/  FSETP.GEU.AND P0, PT, R2, RZ, PT ;  /* 0x000000ff0200720b */ /* 0x000fe40003f0e000 */
[----:B------:R-:W-:Y:S02]  /*0310*/  FSETP.GEU.AND P1, PT, R14, RZ, PT ;  /* 0x000000ff0e00720b */ /* 0x000fe40003f2e000 */
[----:B------:R-:W-:Y:S02]  /*0320*/  FSEL R2, R2, RZ, P0 ;  /* 0x000000ff02027208 */ /* 0x000fe40000000000 */
[----:B------:R-:W-:-:S05]  /*0330*/  FSEL R3, R14, RZ, P1 ;  /* 0x000000ff0e037208 */ /* 0x000fca0000800000 */
[----:B------:R-:W-:Y:S01]  /*0340*/  STG.E.64 desc[UR4][R4.64], R2 ;  /* 0x0000000204007986 */ /* 0x000fe2000c101b04 */
[----:B------:R-:W-:Y:S05]  /*0350*/  EXIT ;  /* 0x000000000000794d */ /* 0x000fea0003800000 */
.L_x_0:
[----:B------:R-:W-:-:S00]  /*0360*/  BRA `(.L_x_0) ;  /* 0xfffffffc00fc7947 */ /* 0x000fc0000383ffff */
[----:B------:R-:W-:-:S00]  /*0370*/  NOP ;  /* 0x0000000000007918 */ /* 0x000fc00000000000 */
        /* <DEDUP_REMOVED lines=8> */
.L_x_1:


//--------------------- .nv.global.init           --------------------------
	.section	.nv.global.init,"aw",@progbits
.nv.global.init:
	.type		_$_str,@object
	.size		_$_str,(_$_str_$_2 - _$_str)
_$_str:
        /*0000*/ 	.byte	0x5f, 0x5f, 0x43, 0x55, 0x44, 0x41, 0x5f, 0x46, 0x54, 0x5a, 0x00
	.type		_$_str_$_2,@object
	.size		_$_str_$_2,(.L_1 - _$_str_$_2)
_$_str_$_2:
        /*000b*/ 	.byte	0x5f, 0x5f, 0x43, 0x55, 0x44, 0x41, 0x5f, 0x50, 0x52, 0x45, 0x43, 0x5f, 0x53, 0x51, 0x52, 0x54
        /*001b*/ 	.byte	0x00
.L_1:


//--------------------- .nv.constant0.triton_poi_fused__native_batch_norm_legit_no_training_relu_11 --------------------------
	.section	.nv.constant0.triton_poi_fused__native_batch_norm_legit_no_training_relu_11,"a",@progbits
	.sectionflags	@""
	.align	4
.nv.constant0.triton_poi_fused__native_batch_norm_legit_no_training_relu_11:
	.zero		580
